//
// Generated by NVIDIA NVVM Compiler
//
// Compiler Build ID: CL-36424714
// Cuda compilation tools, release 13.0, V13.0.88
// Based on NVVM 20.0.0
//

.version 9.0
.target sm_100
.address_size 64

	// .globl	_Z14addVectorsIntoPfS_S_i

.visible .entry _Z14addVectorsIntoPfS_S_i(
	.param .u64 .ptr .align 1 _Z14addVectorsIntoPfS_S_i_param_0,
	.param .u64 .ptr .align 1 _Z14addVectorsIntoPfS_S_i_param_1,
	.param .u64 .ptr .align 1 _Z14addVectorsIntoPfS_S_i_param_2,
	.param .u32 _Z14addVectorsIntoPfS_S_i_param_3
)
{
	.reg .pred 	%p<3>;
	.reg .b32 	%r<11>;
	.reg .b32 	%f<4>;
	.reg .b64 	%rd<11>;

	ld.param.u64 	%rd4, [_Z14addVectorsIntoPfS_S_i_param_0];
	ld.param.u64 	%rd5, [_Z14addVectorsIntoPfS_S_i_param_1];
	ld.param.u64 	%rd6, [_Z14addVectorsIntoPfS_S_i_param_2];
	ld.param.u32 	%r6, [_Z14addVectorsIntoPfS_S_i_param_3];
	mov.u32 	%r1, %ntid.x;
	mov.u32 	%r7, %tid.x;
	mov.u32 	%r8, %ctaid.x;
	mad.lo.s32 	%r10, %r1, %r8, %r7;
	setp.ge.s32 	%p1, %r10, %r6;
	@%p1 bra 	$L__BB0_3;
	mov.u32 	%r9, %nctaid.x;
	mul.lo.s32 	%r3, %r9, %r1;
	cvta.to.global.u64 	%rd1, %rd5;
	cvta.to.global.u64 	%rd2, %rd6;
	cvta.to.global.u64 	%rd3, %rd4;
$L__BB0_2:
	mul.wide.s32 	%rd7, %r10, 4;
	add.s64 	%rd8, %rd1, %rd7;
	ld.global.f32 	%f1, [%rd8];
	add.s64 	%rd9, %rd2, %rd7;
	ld.global.f32 	%f2, [%rd9];
	add.f32 	%f3, %f1, %f2;
	add.s64 	%rd10, %rd3, %rd7;
	st.global.f32 	[%rd10], %f3;
	add.s32 	%r10, %r10, %r3;
	setp.lt.s32 	%p2, %r10, %r6;
	@%p2 bra 	$L__BB0_2;
$L__BB0_3:
	ret;

}


// ===== COMPILED SASS (sm_100) =====

	.target	sm_100

	.elftype	@"ET_EXEC"


//--------------------- .note.nv.tkinfo           --------------------------
	.section	.note.nv.tkinfo,"",@"SHT_NOTE"
	.sectionflags	@"SHF_NOTE_NV_TKINFO"
	.tkinfo
        /*0018*/ 	.word	0x00000002
        /*0030*/ 	.string	""
        /*0030*/ 	.string	"ptxas"
        /*0030*/ 	.string	"Cuda compilation tools, release 13.0, V13.0.88"
        /*0030*/ 	.string	"Build cuda_13.0.r13.0/compiler.36424714_0"
        /*0030*/ 	.string	"-arch sm_100 -m 64 "



//--------------------- .note.nv.cuinfo           --------------------------
	.section	.note.nv.cuinfo,"",@"SHT_NOTE"
	.sectionflags	@"SHF_NOTE_NV_CUINFO"
        /*0018*/ 	.short	0x0002
        /*001a*/ 	.short	0x0064
        /*001c*/ 	.short	0x0082
	.zero		2


//--------------------- .nv.info                  --------------------------
	.section	.nv.info,"",@"SHT_CUDA_INFO"
	.align	4


	//----- nvinfo : EIATTR_REGCOUNT
	.align		4
        /*0000*/ 	.byte	0x04, 0x2f
        /*0002*/ 	.short	(.L_1 - .L_0)
	.align		4
.L_0:
        /*0004*/ 	.word	index@(_Z14addVectorsIntoPfS_S_i)
        /*0008*/ 	.word	0x00000012


	//----- nvinfo : EIATTR_FRAME_SIZE
	.align		4
.L_1:
        /*000c*/ 	.byte	0x04, 0x11
        /*000e*/ 	.short	(.L_3 - .L_2)
	.align		4
.L_2:
        /*0010*/ 	.word	index@(_Z14addVectorsIntoPfS_S_i)
        /*0014*/ 	.word	0x00000000


	//----- nvinfo : EIATTR_MIN_STACK_SIZE
	.align		4
.L_3:
        /*0018*/ 	.byte	0x04, 0x12
        /*001a*/ 	.short	(.L_5 - .L_4)
	.align		4
.L_4:
        /*001c*/ 	.word	index@(_Z14addVectorsIntoPfS_S_i)
        /*0020*/ 	.word	0x00000000
.L_5:


//--------------------- .nv.compat                --------------------------
	.section	.nv.compat,"",@"SHT_CUDA_COMPAT_INFO"
	.align	4
        /*0000*/ 	.byte	0x02, 0x09, 0x00, 0x00, 0x02, 0x02, 0x01, 0x00, 0x02, 0x05, 0x05, 0x00, 0x03, 0x07, 0x01, 0x01
        /*0010*/ 	.byte	0x02, 0x03, 0x00, 0x00, 0x02, 0x06, 0x01, 0x00, 0x04, 0x0b, 0x08, 0x00, 0x09, 0x00, 0x00, 0x00
        /*0020*/ 	.byte	0x00, 0x00, 0x00, 0x00


//--------------------- .nv.info._Z14addVectorsIntoPfS_S_i --------------------------
	.section	.nv.info._Z14addVectorsIntoPfS_S_i,"",@"SHT_CUDA_INFO"
	.sectionflags	@""
	.align	4


	//----- nvinfo : EIATTR_CUDA_API_VERSION
	.align		4
        /*0000*/ 	.byte	0x04, 0x37
        /*0002*/ 	.short	(.L_7 - .L_6)
.L_6:
        /*0004*/ 	.word	0x00000082


	//----- nvinfo : EIATTR_KPARAM_INFO
	.align		4
.L_7:
        /*0008*/ 	.byte	0x04, 0x17
        /*000a*/ 	.short	(.L_9 - .L_8)
.L_8:
        /*000c*/ 	.word	0x00000000
        /*0010*/ 	.short	0x0003
        /*0012*/ 	.short	0x0018
        /*0014*/ 	.byte	0x00, 0xf0, 0x11, 0x00


	//----- nvinfo : EIATTR_KPARAM_INFO
	.align		4
.L_9:
        /*0018*/ 	.byte	0x04, 0x17
        /*001a*/ 	.short	(.L_11 - .L_10)
.L_10:
        /*001c*/ 	.word	0x00000000
        /*0020*/ 	.short	0x0002
        /*0022*/ 	.short	0x0010
        /*0024*/ 	.byte	0x00, 0xf5, 0x21, 0x00


	//----- nvinfo : EIATTR_KPARAM_INFO
	.align		4
.L_11:
        /*0028*/ 	.byte	0x04, 0x17
        /*002a*/ 	.short	(.L_13 - .L_12)
.L_12:
        /*002c*/ 	.word	0x00000000
        /*0030*/ 	.short	0x0001
        /*0032*/ 	.short	0x0008
        /*0034*/ 	.byte	0x00, 0xf5, 0x21, 0x00


	//----- nvinfo : EIATTR_KPARAM_INFO
	.align		4
.L_13:
        /*0038*/ 	.byte	0x04, 0x17
        /*003a*/ 	.short	(.L_15 - .L_14)
.L_14:
        /*003c*/ 	.word	0x00000000
        /*0040*/ 	.short	0x0000
        /*0042*/ 	.short	0x0000
        /*0044*/ 	.byte	0x00, 0xf5, 0x21, 0x00


	//----- nvinfo : EIATTR_SPARSE_MMA_MASK
	.align		4
.L_15:
        /*0048*/ 	.byte	0x03, 0x50
        /*004a*/ 	.short	0x0000


	//----- nvinfo : EIATTR_MAXREG_COUNT
	.align		4
        /*004c*/ 	.byte	0x03, 0x1b
        /*004e*/ 	.short	0x00ff


	//----- nvinfo : EIATTR_MERCURY_ISA_VERSION
	.align		4
        /*0050*/ 	.byte	0x03, 0x5f
        /*0052*/ 	.short	0x0101


	//----- nvinfo : EIATTR_VRC_CTA_INIT_COUNT
	.align		4
        /*0054*/ 	.byte	0x02, 0x4a
	.zero		1
	.zero		1


	//----- nvinfo : EIATTR_EXIT_INSTR_OFFSETS
	.align		4
        /*0058*/ 	.byte	0x04, 0x1c
        /*005a*/ 	.short	(.L_17 - .L_16)


	//   ....[0]....
.L_16:
        /*005c*/ 	.word	0x00000070


	//   ....[1]....
        /*0060*/ 	.word	0x00000180


	//----- nvinfo : EIATTR_CRS_STACK_SIZE
	.align		4
.L_17:
        /*0064*/ 	.byte	0x04, 0x1e
        /*0066*/ 	.short	(.L_19 - .L_18)
.L_18:
        /*0068*/ 	.word	0x00000000


	//----- nvinfo : EIATTR_CBANK_PARAM_SIZE
	.align		4
.L_19:
        /*006c*/ 	.byte	0x03, 0x19
        /*006e*/ 	.short	0x001c


	//----- nvinfo : EIATTR_PARAM_CBANK
	.align		4
        /*0070*/ 	.byte	0x04, 0x0a
        /*0072*/ 	.short	(.L_21 - .L_20)
	.align		4
.L_20:
        /*0074*/ 	.word	index@(.nv.constant0._Z14addVectorsIntoPfS_S_i)
        /*0078*/ 	.short	0x0380
        /*007a*/ 	.short	0x001c


	//----- nvinfo : EIATTR_SW_WAR
	.align		4
.L_21:
        /*007c*/ 	.byte	0x04, 0x36
        /*007e*/ 	.short	(.L_23 - .L_22)
.L_22:
        /*0080*/ 	.word	0x00000008
.L_23:


//--------------------- .nv.callgraph             --------------------------
	.section	.nv.callgraph,"",@"SHT_CUDA_CALLGRAPH"
	.align	4
	.sectionentsize	8
	.align		4
        /*0000*/ 	.word	0x00000000
	.align		4
        /*0004*/ 	.word	0xffffffff
	.align		4
        /*0008*/ 	.word	0x00000000
	.align		4
        /*000c*/ 	.word	0xfffffffe
	.align		4
        /*0010*/ 	.word	0x00000000
	.align		4
        /*0014*/ 	.word	0xfffffffd
	.align		4
        /*0018*/ 	.word	0x00000000
	.align		4
        /*001c*/ 	.word	0xfffffffc


//--------------------- .text._Z14addVectorsIntoPfS_S_i --------------------------
	.section	.text._Z14addVectorsIntoPfS_S_i,"ax",@progbits
	.align	128
        .global         _Z14addVectorsIntoPfS_S_i
        .type           _Z14addVectorsIntoPfS_S_i,@function
        .size           _Z14addVectorsIntoPfS_S_i,(.L_x_2 - _Z14addVectorsIntoPfS_S_i)
        .other          _Z14addVectorsIntoPfS_S_i,@"STO_CUDA_ENTRY STV_DEFAULT"
_Z14addVectorsIntoPfS_S_i:
.text._Z14addVectorsIntoPfS_S_i:
[----:B------:R-:W-:Y:S01]  /*0000*/  LDC R1, c[0x0][0x37c] ;  /* 0x0000df00ff017b82 */ /* 0x000fe20000000800 */
[----:B------:R-:W0:Y:S01]  /*0010*/  S2R R0, SR_TID.X ;  /* 0x0000000000007919 */ /* 0x000e220000002100 */
[----:B------:R-:W0:Y:S01]  /*0020*/  LDCU UR4, c[0x0][0x360] ;  /* 0x00006c00ff0477ac */ /* 0x000e220008000800 */
[----:B------:R-:W0:Y:S01]  /*0030*/  S2R R3, SR_CTAID.X ;  /* 0x0000000000037919 */ /* 0x000e220000002500 */
[----:B------:R-:W1:Y:S01]  /*0040*/  LDCU UR8, c[0x0][0x398] ;  /* 0x00007300ff0877ac */ /* 0x000e620008000800 */
[----:B0-----:R-:W-:-:S05]  /*0050*/  IMAD R0, R3, UR4, R0 ;  /* 0x0000000403007c24 */ /* 0x001fca000f8e0200 */
[----:B-1----:R-:W-:-:S13]  /*0060*/  ISETP.GE.AND P0, PT, R0, UR8, PT ;  /* 0x0000000800007c0c */ /* 0x002fda000bf06270 */
[----:B------:R-:W-:Y:S05]  /*0070*/  @P0 EXIT ;  /* 0x000000000000094d */ /* 0x000fea0003800000 */
[----:B------:R-:W0:Y:S01]  /*0080*/  LDC.64 R10, c[0x0][0x390] ;  /* 0x0000e400ff0a7b82 */ /* 0x000e220000000a00 */
[----:B------:R-:W1:Y:S01]  /*0090*/  LDCU UR5, c[0x0][0x370] ;  /* 0x00006e00ff0577ac */ /* 0x000e620008000800 */
[----:B------:R-:W2:Y:S06]  /*00a0*/  LDCU.64 UR6, c[0x0][0x358] ;  /* 0x00006b00ff0677ac */ /* 0x000eac0008000a00 */
[----:B------:R-:W3:Y:S08]  /*00b0*/  LDC.64 R12, c[0x0][0x380] ;  /* 0x0000e000ff0c7b82 */ /* 0x000ef00000000a00 */
[----:B------:R-:W4:Y:S01]  /*00c0*/  LDC.64 R8, c[0x0][0x388] ;  /* 0x0000e200ff087b82 */ /* 0x000f220000000a00 */
[----:B-1----:R-:W-:-:S12]  /*00d0*/  UIMAD UR4, UR4, UR5, URZ ;  /* 0x00000005040472a4 */ /* 0x002fd8000f8e02ff */
.L_x_0:
[----:B----4-:R-:W-:-:S04]  /*00e0*/  IMAD.WIDE R2, R0, 0x4, R8 ;  /* 0x0000000400027825 */ /* 0x010fc800078e0208 */
[C---:B0-----:R-:W-:Y:S02]  /*00f0*/  IMAD.WIDE R4, R0.reuse, 0x4, R10 ;  /* 0x0000000400047825 */ /* 0x041fe400078e020a */
[----:B--2---:R-:W2:Y:S04]  /*0100*/  LDG.E R2, desc[UR6][R2.64] ;  /* 0x0000000602027981 */ /* 0x004ea8000c1e1900 */
[----:B------:R-:W2:Y:S01]  /*0110*/  LDG.E R5, desc[UR6][R4.64] ;  /* 0x0000000604057981 */ /* 0x000ea2000c1e1900 */
[C---:B-1-3--:R-:W-:Y:S01]  /*0120*/  IMAD.WIDE R6, R0.reuse, 0x4, R12 ;  /* 0x0000000400067825 */ /* 0x04afe200078e020c */
[----:B------:R-:W-:-:S04]  /*0130*/  IADD3 R0, PT, PT, R0, UR4, RZ ;  /* 0x0000000400007c10 */ /* 0x000fc8000fffe0ff */
[----:B------:R-:W-:Y:S01]  /*0140*/  ISETP.GE.AND P0, PT, R0, UR8, PT ;  /* 0x0000000800007c0c */ /* 0x000fe2000bf06270 */
[----:B--2---:R-:W-:-:S05]  /*0150*/  FADD R15, R2, R5 ;  /* 0x00000005020f7221 */ /* 0x004fca0000000000 */
[----:B------:R1:W-:Y:S07]  /*0160*/  STG.E desc[UR6][R6.64], R15 ;  /* 0x0000000f06007986 */ /* 0x0003ee000c101906 */
[----:B------:R-:W-:Y:S05]  /*0170*/  @!P0 BRA `(.L_x_0) ;  /* 0xfffffffc00d88947 */ /* 0x000fea000383ffff */
[----:B------:R-:W-:Y:S05]  /*0180*/  EXIT ;  /* 0x000000000000794d */ /* 0x000fea0003800000 */
.L_x_1:
[----:B------:R-:W-:-:S00]  /*0190*/  BRA `(.L_x_1) ;  /* 0xfffffffc00fc7947 */ /* 0x000fc0000383ffff */
[----:B------:R-:W-:-:S00]  /*01a0*/  NOP ;  /* 0x0000000000007918 */ /* 0x000fc00000000000 */
        /* <DEDUP_REMOVED lines=13> */
.L_x_2:


//--------------------- .nv.shared.reserved.0     --------------------------
	.section	.nv.shared.reserved.0,"aw",@nobits
	.weak		__nv_reservedSMEM_offset_0_alias
	.size		__nv_reservedSMEM_offset_0_alias, 0, 64
	.other		__nv_reservedSMEM_offset_0_alias,@"STO_CUDA_RESERVED_SHARED STV_DEFAULT"
__nv_reservedSMEM_offset_0_alias:
	.zero		0
	.zero		64


//--------------------- .nv.constant0._Z14addVectorsIntoPfS_S_i --------------------------
	.section	.nv.constant0._Z14addVectorsIntoPfS_S_i,"a",@progbits
	.sectionflags	@""
	.align	4
.nv.constant0._Z14addVectorsIntoPfS_S_i:
	.zero		924


//--------------------- SYMBOLS --------------------------

	.type		.nv.reservedSmem.offset0,@object
	.size		.nv.reservedSmem.offset0,0x4
